//
// Generated by NVIDIA NVVM Compiler
//
// Compiler Build ID: CL-36424714
// Cuda compilation tools, release 13.0, V13.0.88
// Based on NVVM 20.0.0
//

.version 9.0
.target sm_100
.address_size 64

	// .globl	_Z9mulKernelPiS_i

.visible .entry _Z9mulKernelPiS_i(
	.param .u64 .ptr .align 1 _Z9mulKernelPiS_i_param_0,
	.param .u64 .ptr .align 1 _Z9mulKernelPiS_i_param_1,
	.param .u32 _Z9mulKernelPiS_i_param_2
)
{
	.reg .pred 	%p<2>;
	.reg .b32 	%r<8>;
	.reg .b64 	%rd<8>;

	ld.param.u64 	%rd1, [_Z9mulKernelPiS_i_param_0];
	ld.param.u64 	%rd2, [_Z9mulKernelPiS_i_param_1];
	ld.param.u32 	%r2, [_Z9mulKernelPiS_i_param_2];
	mov.u32 	%r3, %tid.x;
	mov.u32 	%r4, %ctaid.x;
	mov.u32 	%r5, %ntid.x;
	mad.lo.s32 	%r1, %r4, %r5, %r3;
	setp.ge.s32 	%p1, %r1, %r2;
	@%p1 bra 	$L__BB0_2;
	cvta.to.global.u64 	%rd3, %rd1;
	cvta.to.global.u64 	%rd4, %rd2;
	mul.wide.s32 	%rd5, %r1, 4;
	add.s64 	%rd6, %rd3, %rd5;
	ld.global.u32 	%r6, [%rd6];
	mul.lo.s32 	%r7, %r6, 100;
	add.s64 	%rd7, %rd4, %rd5;
	st.global.u32 	[%rd7], %r7;
$L__BB0_2:
	ret;

}


// ===== COMPILED SASS (sm_100) =====

	.target	sm_100

	.elftype	@"ET_EXEC"


//--------------------- .note.nv.tkinfo           --------------------------
	.section	.note.nv.tkinfo,"",@"SHT_NOTE"
	.sectionflags	@"SHF_NOTE_NV_TKINFO"
	.tkinfo
        /*0018*/ 	.word	0x00000002
        /*0030*/ 	.string	""
        /*0030*/ 	.string	"ptxas"
        /*0030*/ 	.string	"Cuda compilation tools, release 13.0, V13.0.88"
        /*0030*/ 	.string	"Build cuda_13.0.r13.0/compiler.36424714_0"
        /*0030*/ 	.string	"-arch sm_100 -m 64 "



//--------------------- .note.nv.cuinfo           --------------------------
	.section	.note.nv.cuinfo,"",@"SHT_NOTE"
	.sectionflags	@"SHF_NOTE_NV_CUINFO"
        /*0018*/ 	.short	0x0002
        /*001a*/ 	.short	0x0064
        /*001c*/ 	.short	0x0082
	.zero		2


//--------------------- .nv.info                  --------------------------
	.section	.nv.info,"",@"SHT_CUDA_INFO"
	.align	4


	//----- nvinfo : EIATTR_REGCOUNT
	.align		4
        /*0000*/ 	.byte	0x04, 0x2f
        /*0002*/ 	.short	(.L_1 - .L_0)
	.align		4
.L_0:
        /*0004*/ 	.word	index@(_Z9mulKernelPiS_i)
        /*0008*/ 	.word	0x0000000a


	//----- nvinfo : EIATTR_FRAME_SIZE
	.align		4
.L_1:
        /*000c*/ 	.byte	0x04, 0x11
        /*000e*/ 	.short	(.L_3 - .L_2)
	.align		4
.L_2:
        /*0010*/ 	.word	index@(_Z9mulKernelPiS_i)
        /*0014*/ 	.word	0x00000000


	//----- nvinfo : EIATTR_MIN_STACK_SIZE
	.align		4
.L_3:
        /*0018*/ 	.byte	0x04, 0x12
        /*001a*/ 	.short	(.L_5 - .L_4)
	.align		4
.L_4:
        /*001c*/ 	.word	index@(_Z9mulKernelPiS_i)
        /*0020*/ 	.word	0x00000000
.L_5:


//--------------------- .nv.compat                --------------------------
	.section	.nv.compat,"",@"SHT_CUDA_COMPAT_INFO"
	.align	4
        /*0000*/ 	.byte	0x02, 0x09, 0x00, 0x00, 0x02, 0x02, 0x01, 0x00, 0x02, 0x05, 0x05, 0x00, 0x03, 0x07, 0x01, 0x01
        /*0010*/ 	.byte	0x02, 0x03, 0x00, 0x00, 0x02, 0x06, 0x01, 0x00, 0x04, 0x0b, 0x08, 0x00, 0x09, 0x00, 0x00, 0x00
        /*0020*/ 	.byte	0x00, 0x00, 0x00, 0x00


//--------------------- .nv.info._Z9mulKernelPiS_i --------------------------
	.section	.nv.info._Z9mulKernelPiS_i,"",@"SHT_CUDA_INFO"
	.sectionflags	@""
	.align	4


	//----- nvinfo : EIATTR_CUDA_API_VERSION
	.align		4
        /*0000*/ 	.byte	0x04, 0x37
        /*0002*/ 	.short	(.L_7 - .L_6)
.L_6:
        /*0004*/ 	.word	0x00000082


	//----- nvinfo : EIATTR_KPARAM_INFO
	.align		4
.L_7:
        /*0008*/ 	.byte	0x04, 0x17
        /*000a*/ 	.short	(.L_9 - .L_8)
.L_8:
        /*000c*/ 	.word	0x00000000
        /*0010*/ 	.short	0x0002
        /*0012*/ 	.short	0x0010
        /*0014*/ 	.byte	0x00, 0xf0, 0x11, 0x00


	//----- nvinfo : EIATTR_KPARAM_INFO
	.align		4
.L_9:
        /*0018*/ 	.byte	0x04, 0x17
        /*001a*/ 	.short	(.L_11 - .L_10)
.L_10:
        /*001c*/ 	.word	0x00000000
        /*0020*/ 	.short	0x0001
        /*0022*/ 	.short	0x0008
        /*0024*/ 	.byte	0x00, 0xf5, 0x21, 0x00


	//----- nvinfo : EIATTR_KPARAM_INFO
	.align		4
.L_11:
        /*0028*/ 	.byte	0x04, 0x17
        /*002a*/ 	.short	(.L_13 - .L_12)
.L_12:
        /*002c*/ 	.word	0x00000000
        /*0030*/ 	.short	0x0000
        /*0032*/ 	.short	0x0000
        /*0034*/ 	.byte	0x00, 0xf5, 0x21, 0x00


	//----- nvinfo : EIATTR_SPARSE_MMA_MASK
	.align		4
.L_13:
        /*0038*/ 	.byte	0x03, 0x50
        /*003a*/ 	.short	0x0000


	//----- nvinfo : EIATTR_MAXREG_COUNT
	.align		4
        /*003c*/ 	.byte	0x03, 0x1b
        /*003e*/ 	.short	0x00ff


	//----- nvinfo : EIATTR_MERCURY_ISA_VERSION
	.align		4
        /*0040*/ 	.byte	0x03, 0x5f
        /*0042*/ 	.short	0x0101


	//----- nvinfo : EIATTR_VRC_CTA_INIT_COUNT
	.align		4
        /*0044*/ 	.byte	0x02, 0x4a
	.zero		1
	.zero		1


	//----- nvinfo : EIATTR_EXIT_INSTR_OFFSETS
	.align		4
        /*0048*/ 	.byte	0x04, 0x1c
        /*004a*/ 	.short	(.L_15 - .L_14)


	//   ....[0]....
.L_14:
        /*004c*/ 	.word	0x00000070


	//   ....[1]....
        /*0050*/ 	.word	0x00000100


	//----- nvinfo : EIATTR_CBANK_PARAM_SIZE
	.align		4
.L_15:
        /*0054*/ 	.byte	0x03, 0x19
        /*0056*/ 	.short	0x0014


	//----- nvinfo : EIATTR_PARAM_CBANK
	.align		4
        /*0058*/ 	.byte	0x04, 0x0a
        /*005a*/ 	.short	(.L_17 - .L_16)
	.align		4
.L_16:
        /*005c*/ 	.word	index@(.nv.constant0._Z9mulKernelPiS_i)
        /*0060*/ 	.short	0x0380
        /*0062*/ 	.short	0x0014


	//----- nvinfo : EIATTR_SW_WAR
	.align		4
.L_17:
        /*0064*/ 	.byte	0x04, 0x36
        /*0066*/ 	.short	(.L_19 - .L_18)
.L_18:
        /*0068*/ 	.word	0x00000008
.L_19:


//--------------------- .nv.callgraph             --------------------------
	.section	.nv.callgraph,"",@"SHT_CUDA_CALLGRAPH"
	.align	4
	.sectionentsize	8
	.align		4
        /*0000*/ 	.word	0x00000000
	.align		4
        /*0004*/ 	.word	0xffffffff
	.align		4
        /*0008*/ 	.word	0x00000000
	.align		4
        /*000c*/ 	.word	0xfffffffe
	.align		4
        /*0010*/ 	.word	0x00000000
	.align		4
        /*0014*/ 	.word	0xfffffffd
	.align		4
        /*0018*/ 	.word	0x00000000
	.align		4
        /*001c*/ 	.word	0xfffffffc


//--------------------- .text._Z9mulKernelPiS_i   --------------------------
	.section	.text._Z9mulKernelPiS_i,"ax",@progbits
	.align	128
        .global         _Z9mulKernelPiS_i
        .type           _Z9mulKernelPiS_i,@function
        .size           _Z9mulKernelPiS_i,(.L_x_1 - _Z9mulKernelPiS_i)
        .other          _Z9mulKernelPiS_i,@"STO_CUDA_ENTRY STV_DEFAULT"
_Z9mulKernelPiS_i:
.text._Z9mulKernelPiS_i:
[----:B------:R-:W-:Y:S01]  /*0000*/  LDC R1, c[0x0][0x37c] ;  /* 0x0000df00ff017b82 */ /* 0x000fe20000000800 */
[----:B------:R-:W0:Y:S07]  /*0010*/  S2R R7, SR_TID.X ;  /* 0x0000000000077919 */ /* 0x000e2e0000002100 */
[----:B------:R-:W0:Y:S01]  /*0020*/  S2UR UR4, SR_CTAID.X ;  /* 0x00000000000479c3 */ /* 0x000e220000002500 */
[----:B------:R-:W1:Y:S07]  /*0030*/  LDCU UR5, c[0x0][0x390] ;  /* 0x00007200ff0577ac */ /* 0x000e6e0008000800 */
[----:B------:R-:W0:Y:S02]  /*0040*/  LDC R0, c[0x0][0x360] ;  /* 0x0000d800ff007b82 */ /* 0x000e240000000800 */
[----:B0-----:R-:W-:-:S05]  /*0050*/  IMAD R7, R0, UR4, R7 ;  /* 0x0000000400077c24 */ /* 0x001fca000f8e0207 */
[----:B-1----:R-:W-:-:S13]  /*0060*/  ISETP.GE.AND P0, PT, R7, UR5, PT ;  /* 0x0000000507007c0c */ /* 0x002fda000bf06270 */
[----:B------:R-:W-:Y:S05]  /*0070*/  @P0 EXIT ;  /* 0x000000000000094d */ /* 0x000fea0003800000 */
[----:B------:R-:W0:Y:S01]  /*0080*/  LDC.64 R2, c[0x0][0x380] ;  /* 0x0000e000ff027b82 */ /* 0x000e220000000a00 */
[----:B------:R-:W1:Y:S07]  /*0090*/  LDCU.64 UR4, c[0x0][0x358] ;  /* 0x00006b00ff0477ac */ /* 0x000e6e0008000a00 */
[----:B------:R-:W2:Y:S01]  /*00a0*/  LDC.64 R4, c[0x0][0x388] ;  /* 0x0000e200ff047b82 */ /* 0x000ea20000000a00 */
[----:B0-----:R-:W-:-:S06]  /*00b0*/  IMAD.WIDE R2, R7, 0x4, R2 ;  /* 0x0000000407027825 */ /* 0x001fcc00078e0202 */
[----:B-1----:R-:W3:Y:S01]  /*00c0*/  LDG.E R2, desc[UR4][R2.64] ;  /* 0x0000000402027981 */ /* 0x002ee2000c1e1900 */
[----:B--2---:R-:W-:-:S04]  /*00d0*/  IMAD.WIDE R4, R7, 0x4, R4 ;  /* 0x0000000407047825 */ /* 0x004fc800078e0204 */
[----:B---3--:R-:W-:-:S05]  /*00e0*/  IMAD R7, R2, 0x64, RZ ;  /* 0x0000006402077824 */ /* 0x008fca00078e02ff */
[----:B------:R-:W-:Y:S01]  /*00f0*/  STG.E desc[UR4][R4.64], R7 ;  /* 0x0000000704007986 */ /* 0x000fe2000c101904 */
[----:B------:R-:W-:Y:S05]  /*0100*/  EXIT ;  /* 0x000000000000794d */ /* 0x000fea0003800000 */
.L_x_0:
[----:B------:R-:W-:-:S00]  /*0110*/  BRA `(.L_x_0) ;  /* 0xfffffffc00fc7947 */ /* 0x000fc0000383ffff */
[----:B------:R-:W-:-:S00]  /*0120*/  NOP ;  /* 0x0000000000007918 */ /* 0x000fc00000000000 */
        /* <DEDUP_REMOVED lines=13> */
.L_x_1:


//--------------------- .nv.shared.reserved.0     --------------------------
	.section	.nv.shared.reserved.0,"aw",@nobits
	.weak		__nv_reservedSMEM_offset_0_alias
	.size		__nv_reservedSMEM_offset_0_alias, 0, 64
	.other		__nv_reservedSMEM_offset_0_alias,@"STO_CUDA_RESERVED_SHARED STV_DEFAULT"
__nv_reservedSMEM_offset_0_alias:
	.zero		0
	.zero		64


//--------------------- .nv.constant0._Z9mulKernelPiS_i --------------------------
	.section	.nv.constant0._Z9mulKernelPiS_i,"a",@progbits
	.sectionflags	@""
	.align	4
.nv.constant0._Z9mulKernelPiS_i:
	.zero		916


//--------------------- SYMBOLS --------------------------

	.type		.nv.reservedSmem.offset0,@object
	.size		.nv.reservedSmem.offset0,0x4
